	.headerflags	@"EF_CUDA_TEXMODE_UNIFIED EF_CUDA_64BIT_ADDRESS EF_CUDA_ACCELERATORS EF_CUDA_SM90 EF_CUDA_VIRTUAL_SM(EF_CUDA_SM90)"
	.elftype	@"ET_EXEC"


//--------------------- .nv.info                  --------------------------
	.section	.nv.info,"",@"SHT_CUDA_INFO"
	.align	4


	//----- nvinfo : EIATTR_REGCOUNT
	.align		4
        /*0000*/ 	.byte	0x04, 0x2f
        /*0002*/ 	.short	(.L_1 - .L_0)
	.align		4
.L_0:
        /*0004*/ 	.word	index@(triton_poi_fused_convolution_relu_0)
        /*0008*/ 	.word	0x00000012


	//----- nvinfo : EIATTR_MIN_STACK_SIZE
	.align		4
.L_1:
        /*000c*/ 	.byte	0x04, 0x12
        /*000e*/ 	.short	(.L_3 - .L_2)
	.align		4
.L_2:
        /*0010*/ 	.word	index@(triton_poi_fused_convolution_relu_0)
        /*0014*/ 	.word	0x00000000


	//----- nvinfo : EIATTR_FRAME_SIZE
	.align		4
.L_3:
        /*0018*/ 	.byte	0x04, 0x11
        /*001a*/ 	.short	(.L_5 - .L_4)
	.align		4
.L_4:
        /*001c*/ 	.word	index@(triton_poi_fused_convolution_relu_0)
        /*0020*/ 	.word	0x00000000


	//----- nvinfo : EIATTR_MIN_STACK_SIZE
	.align		4
.L_5:
        /*0024*/ 	.byte	0x04, 0x12
        /*0026*/ 	.short	(.L_7 - .L_6)
	.align		4
.L_6:
        /*0028*/ 	.word	index@(triton_poi_fused_convolution_relu_0)
        /*002c*/ 	.word	0x00000000
.L_7:


//--------------------- .nv.info.triton_poi_fused_convolution_relu_0 --------------------------
	.section	.nv.info.triton_poi_fused_convolution_relu_0,"",@"SHT_CUDA_INFO"
	.sectionflags	@""
	.align	4


	//----- nvinfo : EIATTR_CUDA_API_VERSION
	.align		4
        /*0000*/ 	.byte	0x04, 0x37
        /*0002*/ 	.short	(.L_9 - .L_8)
.L_8:
        /*0004*/ 	.word	0x0000007c


	//----- nvinfo : EIATTR_KPARAM_INFO
	.align		4
.L_9:
        /*0008*/ 	.byte	0x04, 0x17
        /*000a*/ 	.short	(.L_11 - .L_10)
.L_10:
        /*000c*/ 	.word	0x00000000
        /*0010*/ 	.short	0x0003
        /*0012*/ 	.short	0x0018
        /*0014*/ 	.byte	0x00, 0xf0, 0x11, 0x00


	//----- nvinfo : EIATTR_KPARAM_INFO
	.align		4
.L_11:
        /*0018*/ 	.byte	0x04, 0x17
        /*001a*/ 	.short	(.L_13 - .L_12)
.L_12:
        /*001c*/ 	.word	0x00000000
        /*0020*/ 	.short	0x0002
        /*0022*/ 	.short	0x0010
        /*0024*/ 	.byte	0x00, 0xf4, 0x21, 0x00


	//----- nvinfo : EIATTR_KPARAM_INFO
	.align		4
.L_13:
        /*0028*/ 	.byte	0x04, 0x17
        /*002a*/ 	.short	(.L_15 - .L_14)
.L_14:
        /*002c*/ 	.word	0x00000000
        /*0030*/ 	.short	0x0001
        /*0032*/ 	.short	0x0008
        /*0034*/ 	.byte	0x00, 0xf4, 0x21, 0x00


	//----- nvinfo : EIATTR_KPARAM_INFO
	.align		4
.L_15:
        /*0038*/ 	.byte	0x04, 0x17
        /*003a*/ 	.short	(.L_17 - .L_16)
.L_16:
        /*003c*/ 	.word	0x00000000
        /*0040*/ 	.short	0x0000
        /*0042*/ 	.short	0x0000
        /*0044*/ 	.byte	0x00, 0xf4, 0x21, 0x00


	//----- nvinfo : EIATTR_SPARSE_MMA_MASK
	.align		4
.L_17:
        /*0048*/ 	.byte	0x03, 0x50
        /*004a*/ 	.short	0x0000


	//----- nvinfo : EIATTR_MAXREG_COUNT
	.align		4
        /*004c*/ 	.byte	0x03, 0x1b
        /*004e*/ 	.short	0x00ff


	//----- nvinfo : EIATTR_EXIT_INSTR_OFFSETS
	.align		4
        /*0050*/ 	.byte	0x04, 0x1c
        /*0052*/ 	.short	(.L_19 - .L_18)


	//   ....[0]....
.L_18:
        /*0054*/ 	.word	0x00000220


	//   ....[1]....
        /*0058*/ 	.word	0x00000240


	//----- nvinfo : EIATTR_REQNTID
	.align		4
.L_19:
        /*005c*/ 	.byte	0x04, 0x10
        /*005e*/ 	.short	(.L_21 - .L_20)
.L_20:
        /*0060*/ 	.word	0x00000020
        /*0064*/ 	.word	0x00000001
        /*0068*/ 	.word	0x00000001


	//----- nvinfo : EIATTR_CBANK_PARAM_SIZE
	.align		4
.L_21:
        /*006c*/ 	.byte	0x03, 0x19
        /*006e*/ 	.short	0x001c


	//----- nvinfo : EIATTR_PARAM_CBANK
	.align		4
        /*0070*/ 	.byte	0x04, 0x0a
        /*0072*/ 	.short	(.L_23 - .L_22)
	.align		4
.L_22:
        /*0074*/ 	.word	index@(.nv.constant0.triton_poi_fused_convolution_relu_0)
        /*0078*/ 	.short	0x0210
        /*007a*/ 	.short	0x001c


	//----- nvinfo : EIATTR_SW_WAR
	.align		4
.L_23:
        /*007c*/ 	.byte	0x04, 0x36
        /*007e*/ 	.short	(.L_25 - .L_24)
.L_24:
        /*0080*/ 	.word	0x00000008
.L_25:


//--------------------- .nv.callgraph             --------------------------
	.section	.nv.callgraph,"",@"SHT_CUDA_CALLGRAPH"
	.align	4
	.sectionentsize	8
	.align		4
        /*0000*/ 	.word	0x00000000
	.align		4
        /*0004*/ 	.word	0xffffffff
	.align		4
        /*0008*/ 	.word	0x00000000
	.align		4
        /*000c*/ 	.word	0xfffffffe
	.align		4
        /*0010*/ 	.word	0x00000000
	.align		4
        /*0014*/ 	.word	0xfffffffd
	.align		4
        /*0018*/ 	.word	0x00000000
	.align		4
        /*001c*/ 	.word	0xfffffffc


//--------------------- .text.triton_poi_fused_convolution_relu_0 --------------------------
	.section	.text.triton_poi_fused_convolution_relu_0,"ax",@progbits
	.align	128
        .global         triton_poi_fused_convolution_relu_0
        .type           triton_poi_fused_convolution_relu_0,@function
        .size           triton_poi_fused_convolution_relu_0,(.L_x_1 - triton_poi_fused_convolution_relu_0)
        .other          triton_poi_fused_convolution_relu_0,@"STO_CUDA_ENTRY STV_DEFAULT"
triton_poi_fused_convolution_relu_0:
.text.triton_poi_fused_convolution_relu_0:
[----:B------:R-:W0:Y:S02]  /*0000*/  LDC R1, c[0x0][0x28] ;  /* 0x00000a00ff017b82 */ /* 0x000e240000000800 */
[----:B------:R-:W1:Y:S01]  /*0010*/  S2R R0, SR_TID.X ;  /* 0x0000000000007919 */ /* 0x000e620000002100 */
[----:B------:R-:W2:Y:S01]  /*0020*/  LDC.64 R4, c[0x0][0x218] ;  /* 0x00008600ff047b82 */ /* 0x000ea20000000a00 */
[----:B------:R-:W-:Y:S01]  /*0030*/  CS2R R10, SRZ ;  /* 0x00000000000a7805 */ /* 0x000fe2000001ff00 */
[----:B------:R-:W-:Y:S01]  /*0040*/  IMAD.MOV.U32 R13, RZ, RZ, RZ ;  /* 0x000000ffff0d7224 */ /* 0x000fe200078e00ff */
[----:B------:R-:W3:Y:S01]  /*0050*/  S2R R9, SR_CTAID.X ;  /* 0x0000000000097919 */ /* 0x000ee20000002500 */
[----:B------:R-:W-:Y:S01]  /*0060*/  ULDC.64 UR4, c[0x0][0x208] ;  /* 0x0000820000047ab9 */ /* 0x000fe20000000a00 */
[----:B-1----:R-:W-:Y:S01]  /*0070*/  IMAD.SHL.U32 R0, R0, 0x2, RZ ;  /* 0x0000000200007824 */ /* 0x002fe200078e00ff */
[----:B---3--:R-:W-:-:S04]  /*0080*/  SHF.R.S32.HI R2, RZ, 0x19, R9 ;  /* 0x00000019ff027819 */ /* 0x008fc80000011409 */
[----:B------:R-:W-:Y:S02]  /*0090*/  LOP3.LUT R0, R0, 0x3e, RZ, 0xc0, !PT ;  /* 0x0000003e00007812 */ /* 0x000fe400078ec0ff */
[----:B------:R-:W-:-:S03]  /*00a0*/  SGXT R2, R2, 0x1 ;  /* 0x000000010202781a */ /* 0x000fc60000000200 */
[----:B------:R-:W-:-:S05]  /*00b0*/  IMAD R9, R9, 0x40, R0 ;  /* 0x0000004009097824 */ /* 0x000fca00078e0200 */
[----:B------:R-:W-:Y:S02]  /*00c0*/  LEA.HI R0, R2, R9, RZ, 0x2 ;  /* 0x0000000902007211 */ /* 0x000fe400078f10ff */
[----:B------:R-:W1:Y:S01]  /*00d0*/  LDC.64 R2, c[0x0][0x210] ;  /* 0x00008400ff027b82 */ /* 0x000e620000000a00 */
[----:B------:R-:W-:Y:S02]  /*00e0*/  ISETP.GE.AND P2, PT, R9, 0x40, PT ;  /* 0x000000400900780c */ /* 0x000fe40003f46270 */
[----:B------:R-:W-:-:S04]  /*00f0*/  SHF.R.S32.HI R0, RZ, 0x2, R0 ;  /* 0x00000002ff007819 */ /* 0x000fc80000011400 */
[----:B------:R-:W-:-:S04]  /*0100*/  LEA.HI R6, R0, R0, RZ, 0x2 ;  /* 0x0000000000067211 */ /* 0x000fc800078f10ff */
[----:B------:R-:W-:-:S05]  /*0110*/  LOP3.LUT R7, R6, 0xfffffffc, RZ, 0xc0, !PT ;  /* 0xfffffffc06077812 */ /* 0x000fca00078ec0ff */
[----:B------:R-:W-:Y:S02]  /*0120*/  IMAD.IADD R7, R0, 0x1, -R7 ;  /* 0x0000000100077824 */ /* 0x000fe400078e0a07 */
[----:B------:R-:W-:Y:S02]  /*0130*/  IMAD.MOV.U32 R0, RZ, RZ, RZ ;  /* 0x000000ffff007224 */ /* 0x000fe400078e00ff */
[----:B--2---:R-:W-:Y:S02]  /*0140*/  IMAD.WIDE R4, R7, 0x4, R4 ;  /* 0x0000000407047825 */ /* 0x004fe400078e0204 */
[----:B------:R-:W2:Y:S02]  /*0150*/  LDC.64 R6, c[0x0][0x220] ;  /* 0x00008800ff067b82 */ /* 0x000ea40000000a00 */
[C---:B-1----:R-:W-:Y:S01]  /*0160*/  IMAD.WIDE R2, R9.reuse, 0x4, R2 ;  /* 0x0000000409027825 */ /* 0x042fe200078e0202 */
[----:B------:R-:W3:Y:S04]  /*0170*/  @!P2 LDG.E.EL R13, desc[UR4][R4.64] ;  /* 0x00000004040da981 */ /* 0x000ee8000c2e1900 */
[----:B------:R-:W3:Y:S04]  /*0180*/  @!P2 LDG.E.64 R10, desc[UR4][R2.64] ;  /* 0x00000004020aa981 */ /* 0x000ee8000c1e1b00 */
[----:B------:R-:W4:Y:S01]  /*0190*/  @!P2 LDG.E.EL R0, desc[UR4][R4.64] ;  /* 0x000000040400a981 */ /* 0x000f22000c2e1900 */
[----:B--2---:R-:W-:-:S04]  /*01a0*/  IMAD.WIDE R6, R9, 0x4, R6 ;  /* 0x0000000409067825 */ /* 0x004fc800078e0206 */
[----:B---3--:R-:W-:Y:S01]  /*01b0*/  FADD R14, R13, R10 ;  /* 0x0000000a0d0e7221 */ /* 0x008fe20000000000 */
[----:B----4-:R-:W-:Y:S01]  /*01c0*/  FADD R15, R0, R11 ;  /* 0x0000000b000f7221 */ /* 0x010fe20000000000 */
[----:B------:R-:W-:Y:S02]  /*01d0*/  FSETP.GEU.AND P1, PT, R11, -R0, PT ;  /* 0x800000000b00720b */ /* 0x000fe40003f2e000 */
[----:B------:R-:W-:Y:S02]  /*01e0*/  FSETP.GEU.AND P0, PT, R10, -R13, PT ;  /* 0x8000000d0a00720b */ /* 0x000fe40003f0e000 */
[----:B------:R1:W-:Y:S01]  /*01f0*/  @!P2 STG.E.64 desc[UR4][R2.64], R14 ;  /* 0x0000000e0200a986 */ /* 0x0003e2000c101b04 */
[----:B------:R-:W-:Y:S02]  /*0200*/  FSEL R9, R15, RZ, P1 ;  /* 0x000000ff0f097208 */ /* 0x000fe40000800000 */
[----:B------:R-:W-:Y:S01]  /*0210*/  FSEL R8, R14, RZ, P0 ;  /* 0x000000ff0e087208 */ /* 0x000fe20000000000 */
[----:B------:R-:W-:Y:S07]  /*0220*/  @P2 EXIT ;  /* 0x000000000000294d */ /* 0x000fee0003800000 */
[----:B------:R-:W-:Y:S01]  /*0230*/  STG.E.64 desc[UR4][R6.64], R8 ;  /* 0x0000000806007986 */ /* 0x000fe2000c101b04 */
[----:B------:R-:W-:Y:S05]  /*0240*/  EXIT ;  /* 0x000000000000794d */ /* 0x000fea0003800000 */
.L_x_0:
[----:B------:R-:W-:-:S00]  /*0250*/  BRA `(.L_x_0) ;  /* 0xfffffffc00fc7947 */ /* 0x000fc0000383ffff */
[----:B------:R-:W-:-:S00]  /*0260*/  NOP ;  /* 0x0000000000007918 */ /* 0x000fc00000000000 */
        /* <DEDUP_REMOVED lines=9> */
.L_x_1:


//--------------------- .nv.constant0.triton_poi_fused_convolution_relu_0 --------------------------
	.section	.nv.constant0.triton_poi_fused_convolution_relu_0,"a",@progbits
	.sectionflags	@""
	.align	4
.nv.constant0.triton_poi_fused_convolution_relu_0:
	.zero		556
